//
// Generated by NVIDIA NVVM Compiler
//
// Compiler Build ID: CL-36424714
// Cuda compilation tools, release 13.0, V13.0.88
// Based on NVVM 20.0.0
//

.version 9.0
.target sm_100
.address_size 64

	// .globl	_Z22histogram_range_kernelPKcjPjii
.extern .shared .align 16 .b8 s_hist[];

.visible .entry _Z22histogram_range_kernelPKcjPjii(
	.param .u64 .ptr .align 1 _Z22histogram_range_kernelPKcjPjii_param_0,
	.param .u32 _Z22histogram_range_kernelPKcjPjii_param_1,
	.param .u64 .ptr .align 1 _Z22histogram_range_kernelPKcjPjii_param_2,
	.param .u32 _Z22histogram_range_kernelPKcjPjii_param_3,
	.param .u32 _Z22histogram_range_kernelPKcjPjii_param_4
)
{
	.reg .pred 	%p<32>;
	.reg .b16 	%rs<4>;
	.reg .b32 	%r<230>;
	.reg .b64 	%rd<15>;

	ld.param.u64 	%rd4, [_Z22histogram_range_kernelPKcjPjii_param_0];
	ld.param.u32 	%r43, [_Z22histogram_range_kernelPKcjPjii_param_1];
	ld.param.u64 	%rd3, [_Z22histogram_range_kernelPKcjPjii_param_2];
	ld.param.u32 	%r44, [_Z22histogram_range_kernelPKcjPjii_param_3];
	ld.param.u32 	%r45, [_Z22histogram_range_kernelPKcjPjii_param_4];
	cvta.to.global.u64 	%rd1, %rd4;
	sub.s32 	%r46, %r45, %r44;
	add.s32 	%r1, %r46, 1;
	mov.u32 	%r229, %tid.x;
	setp.ge.u32 	%p2, %r229, %r1;
	@%p2 bra 	$L__BB0_3;
	mov.u32 	%r3, %ntid.x;
	mov.u32 	%r48, s_hist;
	mov.u32 	%r224, %r229;
$L__BB0_2:
	shl.b32 	%r47, %r224, 2;
	add.s32 	%r49, %r48, %r47;
	mov.b32 	%r50, 0;
	st.shared.u32 	[%r49], %r50;
	add.s32 	%r224, %r224, %r3;
	setp.lt.u32 	%p3, %r224, %r1;
	@%p3 bra 	$L__BB0_2;
$L__BB0_3:
	bar.sync 	0;
	mov.u32 	%r51, %ctaid.x;
	mov.u32 	%r6, %ntid.x;
	mad.lo.s32 	%r7, %r51, %r6, %r229;
	mov.u32 	%r52, %nctaid.x;
	mul.lo.s32 	%r8, %r6, %r52;
	setp.eq.s32 	%p4, %r44, 0;
	setp.eq.s32 	%p5, %r1, 256;
	and.pred  	%p1, %p4, %p5;
	shr.u32 	%r9, %r43, 4;
	setp.ge.u32 	%p6, %r7, %r9;
	@%p6 bra 	$L__BB0_40;
	mov.u32 	%r226, %r7;
	@%p1 bra 	$L__BB0_5;
	bra.uni 	$L__BB0_7;
$L__BB0_5:
	mov.u32 	%r147, s_hist;
	mov.u32 	%r225, %r7;
$L__BB0_6:
	mul.wide.u32 	%rd7, %r225, 16;
	add.s64 	%rd8, %rd1, %rd7;
	ld.global.nc.v4.u32 	{%r141, %r142, %r143, %r144}, [%rd8];
	shl.b32 	%r145, %r141, 2;
	and.b32  	%r146, %r145, 1020;
	add.s32 	%r148, %r147, %r146;
	atom.shared.add.u32 	%r149, [%r148], 1;
	shr.u32 	%r150, %r141, 6;
	and.b32  	%r151, %r150, 1020;
	add.s32 	%r152, %r147, %r151;
	atom.shared.add.u32 	%r153, [%r152], 1;
	shr.u32 	%r154, %r141, 14;
	and.b32  	%r155, %r154, 1020;
	add.s32 	%r156, %r147, %r155;
	atom.shared.add.u32 	%r157, [%r156], 1;
	shr.u32 	%r158, %r141, 22;
	and.b32  	%r159, %r158, 1020;
	add.s32 	%r160, %r147, %r159;
	atom.shared.add.u32 	%r161, [%r160], 1;
	shl.b32 	%r162, %r142, 2;
	and.b32  	%r163, %r162, 1020;
	add.s32 	%r164, %r147, %r163;
	atom.shared.add.u32 	%r165, [%r164], 1;
	shr.u32 	%r166, %r142, 6;
	and.b32  	%r167, %r166, 1020;
	add.s32 	%r168, %r147, %r167;
	atom.shared.add.u32 	%r169, [%r168], 1;
	shr.u32 	%r170, %r142, 14;
	and.b32  	%r171, %r170, 1020;
	add.s32 	%r172, %r147, %r171;
	atom.shared.add.u32 	%r173, [%r172], 1;
	shr.u32 	%r174, %r142, 22;
	and.b32  	%r175, %r174, 1020;
	add.s32 	%r176, %r147, %r175;
	atom.shared.add.u32 	%r177, [%r176], 1;
	shl.b32 	%r178, %r143, 2;
	and.b32  	%r179, %r178, 1020;
	add.s32 	%r180, %r147, %r179;
	atom.shared.add.u32 	%r181, [%r180], 1;
	shr.u32 	%r182, %r143, 6;
	and.b32  	%r183, %r182, 1020;
	add.s32 	%r184, %r147, %r183;
	atom.shared.add.u32 	%r185, [%r184], 1;
	shr.u32 	%r186, %r143, 14;
	and.b32  	%r187, %r186, 1020;
	add.s32 	%r188, %r147, %r187;
	atom.shared.add.u32 	%r189, [%r188], 1;
	shr.u32 	%r190, %r143, 22;
	and.b32  	%r191, %r190, 1020;
	add.s32 	%r192, %r147, %r191;
	atom.shared.add.u32 	%r193, [%r192], 1;
	shl.b32 	%r194, %r144, 2;
	and.b32  	%r195, %r194, 1020;
	add.s32 	%r196, %r147, %r195;
	atom.shared.add.u32 	%r197, [%r196], 1;
	shr.u32 	%r198, %r144, 6;
	and.b32  	%r199, %r198, 1020;
	add.s32 	%r200, %r147, %r199;
	atom.shared.add.u32 	%r201, [%r200], 1;
	shr.u32 	%r202, %r144, 14;
	and.b32  	%r203, %r202, 1020;
	add.s32 	%r204, %r147, %r203;
	atom.shared.add.u32 	%r205, [%r204], 1;
	shr.u32 	%r206, %r144, 22;
	and.b32  	%r207, %r206, 1020;
	add.s32 	%r208, %r147, %r207;
	atom.shared.add.u32 	%r209, [%r208], 1;
	add.s32 	%r225, %r225, %r8;
	setp.lt.u32 	%p24, %r225, %r9;
	@%p24 bra 	$L__BB0_6;
	bra.uni 	$L__BB0_40;
$L__BB0_7:
	mul.wide.u32 	%rd5, %r226, 16;
	add.s64 	%rd6, %rd1, %rd5;
	ld.global.nc.v4.u32 	{%r13, %r14, %r15, %r16}, [%rd6];
	and.b32  	%r53, %r13, 255;
	sub.s32 	%r17, %r53, %r44;
	setp.ge.u32 	%p7, %r17, %r1;
	@%p7 bra 	$L__BB0_9;
	shl.b32 	%r54, %r17, 2;
	mov.u32 	%r55, s_hist;
	add.s32 	%r56, %r55, %r54;
	atom.shared.add.u32 	%r57, [%r56], 1;
$L__BB0_9:
	shr.u32 	%r58, %r13, 8;
	and.b32  	%r59, %r58, 255;
	sub.s32 	%r18, %r59, %r44;
	setp.ge.u32 	%p8, %r18, %r1;
	@%p8 bra 	$L__BB0_11;
	shl.b32 	%r60, %r18, 2;
	mov.u32 	%r61, s_hist;
	add.s32 	%r62, %r61, %r60;
	atom.shared.add.u32 	%r63, [%r62], 1;
$L__BB0_11:
	shr.u32 	%r64, %r13, 16;
	and.b32  	%r65, %r64, 255;
	sub.s32 	%r19, %r65, %r44;
	setp.ge.u32 	%p9, %r19, %r1;
	@%p9 bra 	$L__BB0_13;
	shl.b32 	%r66, %r19, 2;
	mov.u32 	%r67, s_hist;
	add.s32 	%r68, %r67, %r66;
	atom.shared.add.u32 	%r69, [%r68], 1;
$L__BB0_13:
	shr.u32 	%r70, %r13, 24;
	sub.s32 	%r20, %r70, %r44;
	setp.ge.u32 	%p10, %r20, %r1;
	@%p10 bra 	$L__BB0_15;
	shl.b32 	%r71, %r20, 2;
	mov.u32 	%r72, s_hist;
	add.s32 	%r73, %r72, %r71;
	atom.shared.add.u32 	%r74, [%r73], 1;
$L__BB0_15:
	and.b32  	%r75, %r14, 255;
	sub.s32 	%r21, %r75, %r44;
	setp.ge.u32 	%p11, %r21, %r1;
	@%p11 bra 	$L__BB0_17;
	shl.b32 	%r76, %r21, 2;
	mov.u32 	%r77, s_hist;
	add.s32 	%r78, %r77, %r76;
	atom.shared.add.u32 	%r79, [%r78], 1;
$L__BB0_17:
	shr.u32 	%r80, %r14, 8;
	and.b32  	%r81, %r80, 255;
	sub.s32 	%r22, %r81, %r44;
	setp.ge.u32 	%p12, %r22, %r1;
	@%p12 bra 	$L__BB0_19;
	shl.b32 	%r82, %r22, 2;
	mov.u32 	%r83, s_hist;
	add.s32 	%r84, %r83, %r82;
	atom.shared.add.u32 	%r85, [%r84], 1;
$L__BB0_19:
	shr.u32 	%r86, %r14, 16;
	and.b32  	%r87, %r86, 255;
	sub.s32 	%r23, %r87, %r44;
	setp.ge.u32 	%p13, %r23, %r1;
	@%p13 bra 	$L__BB0_21;
	shl.b32 	%r88, %r23, 2;
	mov.u32 	%r89, s_hist;
	add.s32 	%r90, %r89, %r88;
	atom.shared.add.u32 	%r91, [%r90], 1;
$L__BB0_21:
	shr.u32 	%r92, %r14, 24;
	sub.s32 	%r24, %r92, %r44;
	setp.ge.u32 	%p14, %r24, %r1;
	@%p14 bra 	$L__BB0_23;
	shl.b32 	%r93, %r24, 2;
	mov.u32 	%r94, s_hist;
	add.s32 	%r95, %r94, %r93;
	atom.shared.add.u32 	%r96, [%r95], 1;
$L__BB0_23:
	and.b32  	%r97, %r15, 255;
	sub.s32 	%r25, %r97, %r44;
	setp.ge.u32 	%p15, %r25, %r1;
	@%p15 bra 	$L__BB0_25;
	shl.b32 	%r98, %r25, 2;
	mov.u32 	%r99, s_hist;
	add.s32 	%r100, %r99, %r98;
	atom.shared.add.u32 	%r101, [%r100], 1;
$L__BB0_25:
	shr.u32 	%r102, %r15, 8;
	and.b32  	%r103, %r102, 255;
	sub.s32 	%r26, %r103, %r44;
	setp.ge.u32 	%p16, %r26, %r1;
	@%p16 bra 	$L__BB0_27;
	shl.b32 	%r104, %r26, 2;
	mov.u32 	%r105, s_hist;
	add.s32 	%r106, %r105, %r104;
	atom.shared.add.u32 	%r107, [%r106], 1;
$L__BB0_27:
	shr.u32 	%r108, %r15, 16;
	and.b32  	%r109, %r108, 255;
	sub.s32 	%r27, %r109, %r44;
	setp.ge.u32 	%p17, %r27, %r1;
	@%p17 bra 	$L__BB0_29;
	shl.b32 	%r110, %r27, 2;
	mov.u32 	%r111, s_hist;
	add.s32 	%r112, %r111, %r110;
	atom.shared.add.u32 	%r113, [%r112], 1;
$L__BB0_29:
	shr.u32 	%r114, %r15, 24;
	sub.s32 	%r28, %r114, %r44;
	setp.ge.u32 	%p18, %r28, %r1;
	@%p18 bra 	$L__BB0_31;
	shl.b32 	%r115, %r28, 2;
	mov.u32 	%r116, s_hist;
	add.s32 	%r117, %r116, %r115;
	atom.shared.add.u32 	%r118, [%r117], 1;
$L__BB0_31:
	and.b32  	%r119, %r16, 255;
	sub.s32 	%r29, %r119, %r44;
	setp.ge.u32 	%p19, %r29, %r1;
	@%p19 bra 	$L__BB0_33;
	shl.b32 	%r120, %r29, 2;
	mov.u32 	%r121, s_hist;
	add.s32 	%r122, %r121, %r120;
	atom.shared.add.u32 	%r123, [%r122], 1;
$L__BB0_33:
	shr.u32 	%r124, %r16, 8;
	and.b32  	%r125, %r124, 255;
	sub.s32 	%r30, %r125, %r44;
	setp.ge.u32 	%p20, %r30, %r1;
	@%p20 bra 	$L__BB0_35;
	shl.b32 	%r126, %r30, 2;
	mov.u32 	%r127, s_hist;
	add.s32 	%r128, %r127, %r126;
	atom.shared.add.u32 	%r129, [%r128], 1;
$L__BB0_35:
	shr.u32 	%r130, %r16, 16;
	and.b32  	%r131, %r130, 255;
	sub.s32 	%r31, %r131, %r44;
	setp.ge.u32 	%p21, %r31, %r1;
	@%p21 bra 	$L__BB0_37;
	shl.b32 	%r132, %r31, 2;
	mov.u32 	%r133, s_hist;
	add.s32 	%r134, %r133, %r132;
	atom.shared.add.u32 	%r135, [%r134], 1;
$L__BB0_37:
	shr.u32 	%r136, %r16, 24;
	sub.s32 	%r32, %r136, %r44;
	setp.ge.u32 	%p22, %r32, %r1;
	@%p22 bra 	$L__BB0_39;
	shl.b32 	%r137, %r32, 2;
	mov.u32 	%r138, s_hist;
	add.s32 	%r139, %r138, %r137;
	atom.shared.add.u32 	%r140, [%r139], 1;
$L__BB0_39:
	add.s32 	%r226, %r226, %r8;
	setp.lt.u32 	%p23, %r226, %r9;
	@%p23 bra 	$L__BB0_7;
$L__BB0_40:
	and.b32  	%r210, %r43, -16;
	add.s32 	%r227, %r210, %r7;
	setp.ge.u32 	%p25, %r227, %r43;
	@%p25 bra 	$L__BB0_47;
	@%p1 bra 	$L__BB0_42;
	bra.uni 	$L__BB0_44;
$L__BB0_42:
	mov.u32 	%r217, s_hist;
$L__BB0_43:
	cvt.u64.u32 	%rd11, %r227;
	add.s64 	%rd12, %rd1, %rd11;
	ld.global.nc.u8 	%rs2, [%rd12];
	cvt.u16.u8 	%rs3, %rs2;
	mul.wide.u16 	%r216, %rs3, 4;
	add.s32 	%r218, %r217, %r216;
	atom.shared.add.u32 	%r219, [%r218], 1;
	add.s32 	%r227, %r227, %r8;
	setp.lt.u32 	%p28, %r227, %r43;
	@%p28 bra 	$L__BB0_43;
	bra.uni 	$L__BB0_47;
$L__BB0_44:
	cvt.u64.u32 	%rd9, %r227;
	add.s64 	%rd10, %rd1, %rd9;
	ld.global.nc.u8 	%rs1, [%rd10];
	cvt.u32.u8 	%r211, %rs1;
	sub.s32 	%r38, %r211, %r44;
	setp.ge.u32 	%p26, %r38, %r1;
	@%p26 bra 	$L__BB0_46;
	shl.b32 	%r212, %r38, 2;
	mov.u32 	%r213, s_hist;
	add.s32 	%r214, %r213, %r212;
	atom.shared.add.u32 	%r215, [%r214], 1;
$L__BB0_46:
	add.s32 	%r227, %r227, %r8;
	setp.lt.u32 	%p27, %r227, %r43;
	@%p27 bra 	$L__BB0_44;
$L__BB0_47:
	setp.ge.u32 	%p29, %r229, %r1;
	bar.sync 	0;
	@%p29 bra 	$L__BB0_52;
	cvta.to.global.u64 	%rd2, %rd3;
	mov.u32 	%r221, s_hist;
$L__BB0_49:
	shl.b32 	%r220, %r229, 2;
	add.s32 	%r222, %r221, %r220;
	ld.shared.u32 	%r41, [%r222];
	setp.eq.s32 	%p30, %r41, 0;
	@%p30 bra 	$L__BB0_51;
	mul.wide.u32 	%rd13, %r229, 4;
	add.s64 	%rd14, %rd2, %rd13;
	atom.global.add.u32 	%r223, [%rd14], %r41;
$L__BB0_51:
	add.s32 	%r229, %r229, %r6;
	setp.lt.u32 	%p31, %r229, %r1;
	@%p31 bra 	$L__BB0_49;
$L__BB0_52:
	ret;

}


// ===== COMPILED SASS (sm_100) =====

	.target	sm_100

	.elftype	@"ET_EXEC"


//--------------------- .note.nv.tkinfo           --------------------------
	.section	.note.nv.tkinfo,"",@"SHT_NOTE"
	.sectionflags	@"SHF_NOTE_NV_TKINFO"
	.tkinfo
        /*0018*/ 	.word	0x00000002
        /*0030*/ 	.string	""
        /*0030*/ 	.string	"ptxas"
        /*0030*/ 	.string	"Cuda compilation tools, release 13.0, V13.0.88"
        /*0030*/ 	.string	"Build cuda_13.0.r13.0/compiler.36424714_0"
        /*0030*/ 	.string	"-arch sm_100 -m 64 "



//--------------------- .note.nv.cuinfo           --------------------------
	.section	.note.nv.cuinfo,"",@"SHT_NOTE"
	.sectionflags	@"SHF_NOTE_NV_CUINFO"
        /*0018*/ 	.short	0x0002
        /*001a*/ 	.short	0x0064
        /*001c*/ 	.short	0x0082
	.zero		2


//--------------------- .nv.info                  --------------------------
	.section	.nv.info,"",@"SHT_CUDA_INFO"
	.align	4


	//----- nvinfo : EIATTR_REGCOUNT
	.align		4
        /*0000*/ 	.byte	0x04, 0x2f
        /*0002*/ 	.short	(.L_1 - .L_0)
	.align		4
.L_0:
        /*0004*/ 	.word	index@(_Z22histogram_range_kernelPKcjPjii)
        /*0008*/ 	.word	0x0000001f


	//----- nvinfo : EIATTR_FRAME_SIZE
	.align		4
.L_1:
        /*000c*/ 	.byte	0x04, 0x11
        /*000e*/ 	.short	(.L_3 - .L_2)
	.align		4
.L_2:
        /*0010*/ 	.word	index@(_Z22histogram_range_kernelPKcjPjii)
        /*0014*/ 	.word	0x00000000


	//----- nvinfo : EIATTR_MIN_STACK_SIZE
	.align		4
.L_3:
        /*0018*/ 	.byte	0x04, 0x12
        /*001a*/ 	.short	(.L_5 - .L_4)
	.align		4
.L_4:
        /*001c*/ 	.word	index@(_Z22histogram_range_kernelPKcjPjii)
        /*0020*/ 	.word	0x00000000
.L_5:


//--------------------- .nv.compat                --------------------------
	.section	.nv.compat,"",@"SHT_CUDA_COMPAT_INFO"
	.align	4
        /*0000*/ 	.byte	0x02, 0x09, 0x00, 0x00, 0x02, 0x02, 0x01, 0x00, 0x02, 0x05, 0x05, 0x00, 0x03, 0x07, 0x01, 0x01
        /*0010*/ 	.byte	0x02, 0x03, 0x00, 0x00, 0x02, 0x06, 0x01, 0x00, 0x04, 0x0b, 0x08, 0x00, 0x09, 0x00, 0x00, 0x00
        /*0020*/ 	.byte	0x00, 0x00, 0x00, 0x00


//--------------------- .nv.info._Z22histogram_range_kernelPKcjPjii --------------------------
	.section	.nv.info._Z22histogram_range_kernelPKcjPjii,"",@"SHT_CUDA_INFO"
	.sectionflags	@""
	.align	4


	//----- nvinfo : EIATTR_CUDA_API_VERSION
	.align		4
        /*0000*/ 	.byte	0x04, 0x37
        /*0002*/ 	.short	(.L_7 - .L_6)
.L_6:
        /*0004*/ 	.word	0x00000082


	//----- nvinfo : EIATTR_KPARAM_INFO
	.align		4
.L_7:
        /*0008*/ 	.byte	0x04, 0x17
        /*000a*/ 	.short	(.L_9 - .L_8)
.L_8:
        /*000c*/ 	.word	0x00000000
        /*0010*/ 	.short	0x0004
        /*0012*/ 	.short	0x001c
        /*0014*/ 	.byte	0x00, 0xf0, 0x11, 0x00


	//----- nvinfo : EIATTR_KPARAM_INFO
	.align		4
.L_9:
        /*0018*/ 	.byte	0x04, 0x17
        /*001a*/ 	.short	(.L_11 - .L_10)
.L_10:
        /*001c*/ 	.word	0x00000000
        /*0020*/ 	.short	0x0003
        /*0022*/ 	.short	0x0018
        /*0024*/ 	.byte	0x00, 0xf0, 0x11, 0x00


	//----- nvinfo : EIATTR_KPARAM_INFO
	.align		4
.L_11:
        /*0028*/ 	.byte	0x04, 0x17
        /*002a*/ 	.short	(.L_13 - .L_12)
.L_12:
        /*002c*/ 	.word	0x00000000
        /*0030*/ 	.short	0x0002
        /*0032*/ 	.short	0x0010
        /*0034*/ 	.byte	0x00, 0xf5, 0x21, 0x00


	//----- nvinfo : EIATTR_KPARAM_INFO
	.align		4
.L_13:
        /*0038*/ 	.byte	0x04, 0x17
        /*003a*/ 	.short	(.L_15 - .L_14)
.L_14:
        /*003c*/ 	.word	0x00000000
        /*0040*/ 	.short	0x0001
        /*0042*/ 	.short	0x0008
        /*0044*/ 	.byte	0x00, 0xf0, 0x11, 0x00


	//----- nvinfo : EIATTR_KPARAM_INFO
	.align		4
.L_15:
        /*0048*/ 	.byte	0x04, 0x17
        /*004a*/ 	.short	(.L_17 - .L_16)
.L_16:
        /*004c*/ 	.word	0x00000000
        /*0050*/ 	.short	0x0000
        /*0052*/ 	.short	0x0000
        /*0054*/ 	.byte	0x00, 0xf5, 0x21, 0x00


	//----- nvinfo : EIATTR_SPARSE_MMA_MASK
	.align		4
.L_17:
        /*0058*/ 	.byte	0x03, 0x50
        /*005a*/ 	.short	0x0000


	//----- nvinfo : EIATTR_MAXREG_COUNT
	.align		4
        /*005c*/ 	.byte	0x03, 0x1b
        /*005e*/ 	.short	0x00ff


	//----- nvinfo : EIATTR_NUM_BARRIERS
	.align		4
        /*0060*/ 	.byte	0x02, 0x4c
        /*0062*/ 	.byte	0x01
	.zero		1


	//----- nvinfo : EIATTR_MERCURY_ISA_VERSION
	.align		4
        /*0064*/ 	.byte	0x03, 0x5f
        /*0066*/ 	.short	0x0101


	//----- nvinfo : EIATTR_VRC_CTA_INIT_COUNT
	.align		4
        /*0068*/ 	.byte	0x02, 0x4a
	.zero		1
	.zero		1


	//----- nvinfo : EIATTR_EXIT_INSTR_OFFSETS
	.align		4
        /*006c*/ 	.byte	0x04, 0x1c
        /*006e*/ 	.short	(.L_19 - .L_18)


	//   ....[0]....
.L_18:
        /*0070*/ 	.word	0x00001590


	//   ....[1]....
        /*0074*/ 	.word	0x00001690


	//----- nvinfo : EIATTR_CRS_STACK_SIZE
	.align		4
.L_19:
        /*0078*/ 	.byte	0x04, 0x1e
        /*007a*/ 	.short	(.L_21 - .L_20)
.L_20:
        /*007c*/ 	.word	0x00000000


	//----- nvinfo : EIATTR_CBANK_PARAM_SIZE
	.align		4
.L_21:
        /*0080*/ 	.byte	0x03, 0x19
        /*0082*/ 	.short	0x0020


	//----- nvinfo : EIATTR_PARAM_CBANK
	.align		4
        /*0084*/ 	.byte	0x04, 0x0a
        /*0086*/ 	.short	(.L_23 - .L_22)
	.align		4
.L_22:
        /*0088*/ 	.word	index@(.nv.constant0._Z22histogram_range_kernelPKcjPjii)
        /*008c*/ 	.short	0x0380
        /*008e*/ 	.short	0x0020


	//----- nvinfo : EIATTR_SW_WAR
	.align		4
.L_23:
        /*0090*/ 	.byte	0x04, 0x36
        /*0092*/ 	.short	(.L_25 - .L_24)
.L_24:
        /*0094*/ 	.word	0x00000008
.L_25:


//--------------------- .nv.callgraph             --------------------------
	.section	.nv.callgraph,"",@"SHT_CUDA_CALLGRAPH"
	.align	4
	.sectionentsize	8
	.align		4
        /*0000*/ 	.word	0x00000000
	.align		4
        /*0004*/ 	.word	0xffffffff
	.align		4
        /*0008*/ 	.word	0x00000000
	.align		4
        /*000c*/ 	.word	0xfffffffe
	.align		4
        /*0010*/ 	.word	0x00000000
	.align		4
        /*0014*/ 	.word	0xfffffffd
	.align		4
        /*0018*/ 	.word	0x00000000
	.align		4
        /*001c*/ 	.word	0xfffffffc


//--------------------- .text._Z22histogram_range_kernelPKcjPjii --------------------------
	.section	.text._Z22histogram_range_kernelPKcjPjii,"ax",@progbits
	.align	128
        .global         _Z22histogram_range_kernelPKcjPjii
        .type           _Z22histogram_range_kernelPKcjPjii,@function
        .size           _Z22histogram_range_kernelPKcjPjii,(.L_x_52 - _Z22histogram_range_kernelPKcjPjii)
        .other          _Z22histogram_range_kernelPKcjPjii,@"STO_CUDA_ENTRY STV_DEFAULT"
_Z22histogram_range_kernelPKcjPjii:
.text._Z22histogram_range_kernelPKcjPjii:
[----:B------:R-:W-:Y:S01]  /*0000*/  LDC R1, c[0x0][0x37c] ;  /* 0x0000df00ff017b82 */ /* 0x000fe20000000800 */
[----:B------:R-:W0:Y:S01]  /*0010*/  S2R R0, SR_TID.X ;  /* 0x0000000000007919 */ /* 0x000e220000002100 */
[----:B------:R-:W1:Y:S01]  /*0020*/  LDCU.64 UR10, c[0x0][0x398] ;  /* 0x00007300ff0a77ac */ /* 0x000e620008000a00 */
[----:B------:R-:W-:Y:S01]  /*0030*/  BSSY.RECONVERGENT B0, `(.L_x_0) ;  /* 0x000000e000007945 */ /* 0x000fe20003800200 */
[----:B-1----:R-:W-:-:S06]  /*0040*/  UIADD3 UR4, UPT, UPT, UR11, 0x1, -UR10 ;  /* 0x000000010b047890 */ /* 0x002fcc000fffe80a */
[----:B0-----:R-:W-:-:S13]  /*0050*/  ISETP.GE.U32.AND P0, PT, R0, UR4, PT ;  /* 0x0000000400007c0c */ /* 0x001fda000bf06070 */
[----:B------:R-:W-:Y:S05]  /*0060*/  @P0 BRA `(.L_x_1) ;  /* 0x0000000000280947 */ /* 0x000fea0003800000 */
[----:B------:R-:W0:Y:S01]  /*0070*/  S2R R5, SR_CgaCtaId ;  /* 0x0000000000057919 */ /* 0x000e220000008800 */
[----:B------:R-:W1:Y:S01]  /*0080*/  LDC R6, c[0x0][0x360] ;  /* 0x0000d800ff067b82 */ /* 0x000e620000000800 */
[----:B------:R-:W-:Y:S01]  /*0090*/  MOV R2, 0x400 ;  /* 0x0000040000027802 */ /* 0x000fe20000000f00 */
[----:B------:R-:W-:-:S03]  /*00a0*/  IMAD.MOV.U32 R3, RZ, RZ, R0 ;  /* 0x000000ffff037224 */ /* 0x000fc600078e0000 */
[----:B0-----:R-:W-:-:S07]  /*00b0*/  LEA R2, R5, R2, 0x18 ;  /* 0x0000000205027211 */ /* 0x001fce00078ec0ff */
.L_x_2:
[----:B------:R-:W-:Y:S02]  /*00c0*/  IMAD R4, R3, 0x4, R2 ;  /* 0x0000000403047824 */ /* 0x000fe400078e0202 */
[----:B-1----:R-:W-:-:S03]  /*00d0*/  IMAD.IADD R3, R6, 0x1, R3 ;  /* 0x0000000106037824 */ /* 0x002fc600078e0203 */
[----:B------:R0:W-:Y:S02]  /*00e0*/  STS [R4], RZ ;  /* 0x000000ff04007388 */ /* 0x0001e40000000800 */
[----:B------:R-:W-:-:S13]  /*00f0*/  ISETP.GE.U32.AND P0, PT, R3, UR4, PT ;  /* 0x0000000403007c0c */ /* 0x000fda000bf06070 */
[----:B0-----:R-:W-:Y:S05]  /*0100*/  @!P0 BRA `(.L_x_2) ;  /* 0xfffffffc00ec8947 */ /* 0x001fea000383ffff */
.L_x_1:
[----:B------:R-:W-:Y:S05]  /*0110*/  BSYNC.RECONVERGENT B0 ;  /* 0x0000000000007941 */ /* 0x000fea0003800200 */
.L_x_0:
[----:B------:R-:W0:Y:S01]  /*0120*/  S2UR UR6, SR_CTAID.X ;  /* 0x00000000000679c3 */ /* 0x000e220000002500 */
[----:B------:R-:W1:Y:S01]  /*0130*/  LDCU UR5, c[0x0][0x388] ;  /* 0x00007100ff0577ac */ /* 0x000e620008000800 */
[----:B------:R-:W-:Y:S01]  /*0140*/  BSSY.RECONVERGENT B1, `(.L_x_3) ;  /* 0x000011a000017945 */ /* 0x000fe20003800200 */
[----:B------:R-:W-:Y:S01]  /*0150*/  UISETP.NE.AND UP0, UPT, UR4, 0x100, UPT ;  /* 0x000001000400788c */ /* 0x000fe2000bf05270 */
[----:B------:R-:W2:Y:S04]  /*0160*/  LDCU.64 UR8, c[0x0][0x358] ;  /* 0x00006b00ff0877ac */ /* 0x000ea80008000a00 */
[----:B------:R-:W0:Y:S01]  /*0170*/  LDC R9, c[0x0][0x360] ;  /* 0x0000d800ff097b82 */ /* 0x000e220000000800 */
[----:B------:R-:W3:Y:S01]  /*0180*/  LDCU UR7, c[0x0][0x370] ;  /* 0x00006e00ff0777ac */ /* 0x000ee20008000800 */
[----:B------:R-:W-:-:S02]  /*0190*/  UISETP.EQ.AND UP0, UPT, UR10, URZ, !UP0 ;  /* 0x000000ff0a00728c */ /* 0x000fc4000c702270 */
[----:B-1----:R-:W-:Y:S01]  /*01a0*/  USHF.R.U32.HI UR5, URZ, 0x4, UR5 ;  /* 0x00000004ff057899 */ /* 0x002fe20008011605 */
[C---:B0-----:R-:W-:Y:S02]  /*01b0*/  IMAD R8, R9.reuse, UR6, R0 ;  /* 0x0000000609087c24 */ /* 0x041fe4000f8e0200 */
[----:B---3--:R-:W-:Y:S01]  /*01c0*/  IMAD R10, R9, UR7, RZ ;  /* 0x00000007090a7c24 */ /* 0x008fe2000f8e02ff */
[----:B------:R-:W-:Y:S02]  /*01d0*/  BAR.SYNC.DEFER_BLOCKING 0x0 ;  /* 0x0000000000007b1d */ /* 0x000fe40000010000 */
[----:B------:R-:W-:-:S13]  /*01e0*/  ISETP.GE.U32.AND P0, PT, R8, UR5, PT ;  /* 0x0000000508007c0c */ /* 0x000fda000bf06070 */
[----:B--2---:R-:W-:Y:S05]  /*01f0*/  @P0 BRA `(.L_x_4) ;  /* 0x0000001000380947 */ /* 0x004fea0003800000 */
[----:B------:R-:W-:Y:S05]  /*0200*/  BRA.U UP0, `(.L_x_5) ;  /* 0x0000000d000c7547 */ /* 0x000fea000b800000 */
[----:B------:R-:W0:Y:S01]  /*0210*/  LDC R11, c[0x0][0x398] ;  /* 0x0000e600ff0b7b82 */ /* 0x000e220000000800 */
[----:B------:R-:W-:Y:S01]  /*0220*/  BSSY.RECONVERGENT B0, `(.L_x_6) ;  /* 0x00000c0000007945 */ /* 0x000fe20003800200 */
[----:B------:R-:W-:-:S06]  /*0230*/  IMAD.MOV.U32 R13, RZ, RZ, R8 ;  /* 0x000000ffff0d7224 */ /* 0x000fcc00078e0008 */
[----:B------:R-:W1:Y:S02]  /*0240*/  LDC.64 R2, c[0x0][0x380] ;  /* 0x0000e000ff027b82 */ /* 0x000e640000000a00 */
.L_x_39:
[----:B012---:R-:W-:-:S06]  /*0250*/  IMAD.WIDE.U32 R6, R13, 0x10, R2 ;  /* 0x000000100d067825 */ /* 0x007fcc00078e0002 */
[----:B----4-:R-:W2:Y:S01]  /*0260*/  LDG.E.128.CONSTANT R4, desc[UR8][R6.64] ;  /* 0x0000000806047981 */ /* 0x010ea2000c1e9d00 */
[----:B------:R-:W-:Y:S01]  /*0270*/  BSSY.RECONVERGENT B2, `(.L_x_7) ;  /* 0x0000019000027945 */ /* 0x000fe20003800200 */
[----:B--2---:R-:W-:Y:S02]  /*0280*/  LOP3.LUT R16, R4, 0xff, RZ, 0xc0, !PT ;  /* 0x000000ff04107812 */ /* 0x004fe400078ec0ff */
[--C-:B------:R-:W-:Y:S02]  /*0290*/  SHF.R.U32.HI R21, RZ, 0x8, R4.reuse ;  /* 0x00000008ff157819 */ /* 0x100fe40000011604 */
[----:B------:R-:W-:Y:S01]  /*02a0*/  SHF.R.U32.HI R14, RZ, 0x10, R4 ;  /* 0x00000010ff0e7819 */ /* 0x000fe20000011604 */
[----:B0-----:R-:W-:Y:S01]  /*02b0*/  IMAD.IADD R23, R16, 0x1, -R11 ;  /* 0x0000000110177824 */ /* 0x001fe200078e0a0b */
[----:B---3--:R-:W-:Y:S02]  /*02c0*/  LOP3.LUT R22, R5, 0xff, RZ, 0xc0, !PT ;  /* 0x000000ff05167812 */ /* 0x008fe400078ec0ff */
[----:B------:R-:W-:-:S02]  /*02d0*/  SHF.R.U32.HI R12, RZ, 0x8, R5 ;  /* 0x00000008ff0c7819 */ /* 0x000fc40000011605 */
[----:B------:R-:W-:Y:S02]  /*02e0*/  ISETP.GE.U32.AND P0, PT, R23, UR4, PT ;  /* 0x0000000417007c0c */ /* 0x000fe4000bf06070 */
[----:B------:R-:W-:Y:S02]  /*02f0*/  SHF.R.U32.HI R20, RZ, 0x10, R5 ;  /* 0x00000010ff147819 */ /* 0x000fe40000011605 */
[----:B------:R-:W-:Y:S02]  /*0300*/  LOP3.LUT R24, R6, 0xff, RZ, 0xc0, !PT ;  /* 0x000000ff06187812 */ /* 0x000fe400078ec0ff */
[--C-:B------:R-:W-:Y:S02]  /*0310*/  SHF.R.U32.HI R15, RZ, 0x8, R6.reuse ;  /* 0x00000008ff0f7819 */ /* 0x100fe40000011606 */
[----:B------:R-:W-:Y:S02]  /*0320*/  SHF.R.U32.HI R16, RZ, 0x10, R6 ;  /* 0x00000010ff107819 */ /* 0x000fe40000011606 */
[----:B------:R-:W-:-:S02]  /*0330*/  LOP3.LUT R18, R7, 0xff, RZ, 0xc0, !PT ;  /* 0x000000ff07127812 */ /* 0x000fc400078ec0ff */
[--C-:B------:R-:W-:Y:S02]  /*0340*/  SHF.R.U32.HI R17, RZ, 0x8, R7.reuse ;  /* 0x00000008ff117819 */ /* 0x100fe40000011607 */
[----:B------:R-:W-:Y:S02]  /*0350*/  SHF.R.U32.HI R19, RZ, 0x10, R7 ;  /* 0x00000010ff137819 */ /* 0x000fe40000011607 */
[-C--:B------:R-:W-:Y:S02]  /*0360*/  LEA.HI R4, R4, -R11.reuse, RZ, 0x8 ;  /* 0x8000000b04047211 */ /* 0x080fe400078f40ff */
[-C--:B------:R-:W-:Y:S02]  /*0370*/  LEA.HI R5, R5, -R11.reuse, RZ, 0x8 ;  /* 0x8000000b05057211 */ /* 0x080fe400078f40ff */
[-C--:B------:R-:W-:Y:S02]  /*0380*/  LEA.HI R6, R6, -R11.reuse, RZ, 0x8 ;  /* 0x8000000b06067211 */ /* 0x080fe400078f40ff */
[----:B------:R-:W-:Y:S01]  /*0390*/  LEA.HI R7, R7, -R11, RZ, 0x8 ;  /* 0x8000000b07077211 */ /* 0x000fe200078f40ff */
[----:B------:R-:W-:Y:S06]  /*03a0*/  @P0 BRA `(.L_x_8) ;  /* 0x0000000000140947 */ /* 0x000fec0003800000 */
[----:B------:R-:W0:Y:S01]  /*03b0*/  S2UR UR7, SR_CgaCtaId ;  /* 0x00000000000779c3 */ /* 0x000e220000008800 */
[----:B------:R-:W-:Y:S02]  /*03c0*/  UMOV UR6, 0x400 ;  /* 0x0000040000067882 */ /* 0x000fe40000000000 */
[----:B0-----:R-:W-:-:S06]  /*03d0*/  ULEA UR6, UR7, UR6, 0x18 ;  /* 0x0000000607067291 */ /* 0x001fcc000f8ec0ff */
[----:B------:R-:W-:-:S05]  /*03e0*/  LEA R23, R23, UR6, 0x2 ;  /* 0x0000000617177c11 */ /* 0x000fca000f8e10ff */
[----:B------:R0:W-:Y:S02]  /*03f0*/  ATOMS.POPC.INC.32 RZ, [R23+URZ] ;  /* 0x0000000017ff7f8c */ /* 0x0001e4000d8000ff */
.L_x_8:
[----:B------:R-:W-:Y:S05]  /*0400*/  BSYNC.RECONVERGENT B2 ;  /* 0x0000000000027941 */ /* 0x000fea0003800200 */
.L_x_7:
[----:B------:R-:W-:Y:S01]  /*0410*/  LOP3.LUT R26, R21, 0xff, RZ, 0xc0, !PT ;  /* 0x000000ff151a7812 */ /* 0x000fe200078ec0ff */
[--C-:B------:R-:W-:Y:S01]  /*0420*/  IMAD.IADD R22, R22, 0x1, -R11.reuse ;  /* 0x0000000116167824 */ /* 0x100fe200078e0a0b */
[----:B------:R-:W-:Y:S01]  /*0430*/  LOP3.LUT R14, R14, 0xff, RZ, 0xc0, !PT ;  /* 0x000000ff0e0e7812 */ /* 0x000fe200078ec0ff */
[--C-:B------:R-:W-:Y:S01]  /*0440*/  IMAD.IADD R24, R24, 0x1, -R11.reuse ;  /* 0x0000000118187824 */ /* 0x100fe200078e0a0b */
[----:B------:R-:W-:Y:S01]  /*0450*/  LOP3.LUT R12, R12, 0xff, RZ, 0xc0, !PT ;  /* 0x000000ff0c0c7812 */ /* 0x000fe200078ec0ff */
[--C-:B------:R-:W-:Y:S01]  /*0460*/  IMAD.IADD R26, R26, 0x1, -R11.reuse ;  /* 0x000000011a1a7824 */ /* 0x100fe200078e0a0b */
[----:B------:R-:W-:Y:S01]  /*0470*/  LOP3.LUT R20, R20, 0xff, RZ, 0xc0, !PT ;  /* 0x000000ff14147812 */ /* 0x000fe200078ec0ff */
[--C-:B------:R-:W-:Y:S01]  /*0480*/  IMAD.IADD R14, R14, 0x1, -R11.reuse ;  /* 0x000000010e0e7824 */ /* 0x100fe200078e0a0b */
[----:B------:R-:W-:Y:S01]  /*0490*/  BSSY.RECONVERGENT B2, `(.L_x_9) ;  /* 0x0000013000027945 */ /* 0x000fe20003800200 */
[--C-:B------:R-:W-:Y:S01]  /*04a0*/  IMAD.IADD R21, R12, 0x1, -R11.reuse ;  /* 0x000000010c157824 */ /* 0x100fe200078e0a0b */
[----:B------:R-:W-:Y:S01]  /*04b0*/  ISETP.GE.U32.AND P6, PT, R26, UR4, PT ;  /* 0x000000041a007c0c */ /* 0x000fe2000bfc6070 */
[----:B------:R-:W-:Y:S01]  /*04c0*/  IMAD.IADD R20, R20, 0x1, -R11 ;  /* 0x0000000114147824 */ /* 0x000fe200078e0a0b */
[----:B------:R-:W-:Y:S01]  /*04d0*/  ISETP.GE.U32.AND P5, PT, R14, UR4, PT ;  /* 0x000000040e007c0c */ /* 0x000fe2000bfa6070 */
[----:B------:R-:W-:Y:S01]  /*04e0*/  IMAD.IADD R13, R10, 0x1, R13 ;  /* 0x000000010a0d7824 */ /* 0x000fe200078e020d */
[----:B------:R-:W-:-:S02]  /*04f0*/  ISETP.GE.U32.AND P0, PT, R4, UR4, PT ;  /* 0x0000000404007c0c */ /* 0x000fc4000bf06070 */
[----:B0-----:R-:W-:Y:S02]  /*0500*/  P2R R23, PR, RZ, 0x20 ;  /* 0x00000020ff177803 */ /* 0x001fe40000000000 */
[----:B------:R-:W-:Y:S02]  /*0510*/  ISETP.GE.U32.AND P1, PT, R5, UR4, PT ;  /* 0x0000000405007c0c */ /* 0x000fe4000bf26070 */
[----:B------:R-:W-:Y:S02]  /*0520*/  ISETP.GE.U32.AND P2, PT, R22, UR4, PT ;  /* 0x0000000416007c0c */ /* 0x000fe4000bf46070 */
[----:B------:R-:W-:Y:S02]  /*0530*/  ISETP.GE.U32.AND P3, PT, R24, UR4, PT ;  /* 0x0000000418007c0c */ /* 0x000fe4000bf66070 */
[----:B------:R-:W-:Y:S02]  /*0540*/  ISETP.GE.U32.AND P4, PT, R21, UR4, PT ;  /* 0x0000000415007c0c */ /* 0x000fe4000bf86070 */
[----:B------:R-:W-:Y:S01]  /*0550*/  ISETP.GE.U32.AND P5, PT, R20, UR4, PT ;  /* 0x0000000414007c0c */ /* 0x000fe2000bfa6070 */
[----:B------:R-:W-:-:S12]  /*0560*/  @P6 BRA `(.L_x_10) ;  /* 0x0000000000146947 */ /* 0x000fd80003800000 */
[----:B------:R-:W0:Y:S01]  /*0570*/  S2UR UR7, SR_CgaCtaId ;  /* 0x00000000000779c3 */ /* 0x000e220000008800 */
[----:B------:R-:W-:Y:S02]  /*0580*/  UMOV UR6, 0x400 ;  /* 0x0000040000067882 */ /* 0x000fe40000000000 */
[----:B0-----:R-:W-:-:S06]  /*0590*/  ULEA UR6, UR7, UR6, 0x18 ;  /* 0x0000000607067291 */ /* 0x001fcc000f8ec0ff */
[----:B------:R-:W-:-:S05]  /*05a0*/  LEA R12, R26, UR6, 0x2 ;  /* 0x000000061a0c7c11 */ /* 0x000fca000f8e10ff */
[----:B------:R0:W-:Y:S02]  /*05b0*/  ATOMS.POPC.INC.32 RZ, [R12+URZ] ;  /* 0x000000000cff7f8c */ /* 0x0001e4000d8000ff */
.L_x_10:
[----:B------:R-:W-:Y:S05]  /*05c0*/  BSYNC.RECONVERGENT B2 ;  /* 0x0000000000027941 */ /* 0x000fea0003800200 */
.L_x_9:
[----:B------:R-:W-:Y:S01]  /*05d0*/  ISETP.NE.AND P6, PT, R23, RZ, PT ;  /* 0x000000ff1700720c */ /* 0x000fe20003fc5270 */
[----:B------:R-:W-:-:S12]  /*05e0*/  BSSY.RECONVERGENT B2, `(.L_x_11) ;  /* 0x0000007000027945 */ /* 0x000fd80003800200 */
[----:B------:R-:W-:Y:S05]  /*05f0*/  @P6 BRA `(.L_x_12) ;  /* 0x0000000000146947 */ /* 0x000fea0003800000 */
[----:B------:R-:W1:Y:S01]  /*0600*/  S2UR UR7, SR_CgaCtaId ;  /* 0x00000000000779c3 */ /* 0x000e620000008800 */
[----:B------:R-:W-:Y:S02]  /*0610*/  UMOV UR6, 0x400 ;  /* 0x0000040000067882 */ /* 0x000fe40000000000 */
[----:B-1----:R-:W-:-:S06]  /*0620*/  ULEA UR6, UR7, UR6, 0x18 ;  /* 0x0000000607067291 */ /* 0x002fcc000f8ec0ff */
[----:B0-----:R-:W-:-:S05]  /*0630*/  LEA R12, R14, UR6, 0x2 ;  /* 0x000000060e0c7c11 */ /* 0x001fca000f8e10ff */
[----:B------:R1:W-:Y:S02]  /*0640*/  ATOMS.POPC.INC.32 RZ, [R12+URZ] ;  /* 0x000000000cff7f8c */ /* 0x0003e4000d8000ff */
.L_x_12:
[----:B------:R-:W-:Y:S05]  /*0650*/  BSYNC.RECONVERGENT B2 ;  /* 0x0000000000027941 */ /* 0x000fea0003800200 */
.L_x_11:
[----:B------:R-:W-:Y:S04]  /*0660*/  BSSY.RECONVERGENT B2, `(.L_x_13) ;  /* 0x0000007000027945 */ /* 0x000fe80003800200 */
[----:B------:R-:W-:Y:S05]  /*0670*/  @P0 BRA `(.L_x_14) ;  /* 0x0000000000140947 */ /* 0x000fea0003800000 */
[----:B------:R-:W2:Y:S01]  /*0680*/  S2UR UR7, SR_CgaCtaId ;  /* 0x00000000000779c3 */ /* 0x000ea20000008800 */
[----:B------:R-:W-:Y:S02]  /*0690*/  UMOV UR6, 0x400 ;  /* 0x0000040000067882 */ /* 0x000fe40000000000 */
[----:B--2---:R-:W-:-:S06]  /*06a0*/  ULEA UR6, UR7, UR6, 0x18 ;  /* 0x0000000607067291 */ /* 0x004fcc000f8ec0ff */
[----:B------:R-:W-:-:S05]  /*06b0*/  LEA R4, R4, UR6, 0x2 ;  /* 0x0000000604047c11 */ /* 0x000fca000f8e10ff */
[----:B------:R2:W-:Y:S02]  /*06c0*/  ATOMS.POPC.INC.32 RZ, [R4+URZ] ;  /* 0x0000000004ff7f8c */ /* 0x0005e4000d8000ff */
.L_x_14:
[----:B------:R-:W-:Y:S05]  /*06d0*/  BSYNC.RECONVERGENT B2 ;  /* 0x0000000000027941 */ /* 0x000fea0003800200 */
.L_x_13:
[----:B------:R-:W-:Y:S04]  /*06e0*/  BSSY.RECONVERGENT B2, `(.L_x_15) ;  /* 0x0000007000027945 */ /* 0x000fe80003800200 */
[----:B------:R-:W-:Y:S05]  /*06f0*/  @P2 BRA `(.L_x_16) ;  /* 0x0000000000142947 */ /* 0x000fea0003800000 */
[----:B------:R-:W3:Y:S01]  /*0700*/  S2UR UR7, SR_CgaCtaId ;  /* 0x00000000000779c3 */ /* 0x000ee20000008800 */
[----:B------:R-:W-:Y:S02]  /*0710*/  UMOV UR6, 0x400 ;  /* 0x0000040000067882 */ /* 0x000fe40000000000 */
[----:B---3--:R-:W-:-:S06]  /*0720*/  ULEA UR6, UR7, UR6, 0x18 ;  /* 0x0000000607067291 */ /* 0x008fcc000f8ec0ff */
[----:B------:R-:W-:-:S05]  /*0730*/  LEA R22, R22, UR6, 0x2 ;  /* 0x0000000616167c11 */ /* 0x000fca000f8e10ff */
[----:B------:R3:W-:Y:S02]  /*0740*/  ATOMS.POPC.INC.32 RZ, [R22+URZ] ;  /* 0x0000000016ff7f8c */ /* 0x0007e4000d8000ff */
.L_x_16:
[----:B------:R-:W-:Y:S05]  /*0750*/  BSYNC.RECONVERGENT B2 ;  /* 0x0000000000027941 */ /* 0x000fea0003800200 */
.L_x_15:
[----:B------:R-:W-:Y:S04]  /*0760*/  BSSY.RECONVERGENT B2, `(.L_x_17) ;  /* 0x0000007000027945 */ /* 0x000fe80003800200 */
[----:B------:R-:W-:Y:S05]  /*0770*/  @P4 BRA `(.L_x_18) ;  /* 0x0000000000144947 */ /* 0x000fea0003800000 */
[----:B------:R-:W4:Y:S01]  /*0780*/  S2UR UR7, SR_CgaCtaId ;  /* 0x00000000000779c3 */ /* 0x000f220000008800 */
[----:B------:R-:W-:Y:S02]  /*0790*/  UMOV UR6, 0x400 ;  /* 0x0000040000067882 */ /* 0x000fe40000000000 */
[----:B----4-:R-:W-:-:S06]  /*07a0*/  ULEA UR6, UR7, UR6, 0x18 ;  /* 0x0000000607067291 */ /* 0x010fcc000f8ec0ff */
[----:B--2---:R-:W-:-:S05]  /*07b0*/  LEA R4, R21, UR6, 0x2 ;  /* 0x0000000615047c11 */ /* 0x004fca000f8e10ff */
[----:B------:R4:W-:Y:S02]  /*07c0*/  ATOMS.POPC.INC.32 RZ, [R4+URZ] ;  /* 0x0000000004ff7f8c */ /* 0x0009e4000d8000ff */
.L_x_18:
[----:B------:R-:W-:Y:S05]  /*07d0*/  BSYNC.RECONVERGENT B2 ;  /* 0x0000000000027941 */ /* 0x000fea0003800200 */
.L_x_17:
[----:B------:R-:W-:Y:S04]  /*07e0*/  BSSY.RECONVERGENT B2, `(.L_x_19) ;  /* 0x0000007000027945 */ /* 0x000fe80003800200 */
[----:B------:R-:W-:Y:S05]  /*07f0*/  @P5 BRA `(.L_x_20) ;  /* 0x0000000000145947 */ /* 0x000fea0003800000 */
[----:B------:R-:W5:Y:S01]  /*0800*/  S2UR UR7, SR_CgaCtaId ;  /* 0x00000000000779c3 */ /* 0x000f620000008800 */
[----:B------:R-:W-:Y:S02]  /*0810*/  UMOV UR6, 0x400 ;  /* 0x0000040000067882 */ /* 0x000fe40000000000 */
[----:B-----5:R-:W-:-:S06]  /*0820*/  ULEA UR6, UR7, UR6, 0x18 ;  /* 0x0000000607067291 */ /* 0x020fcc000f8ec0ff */
[----:B--2-4-:R-:W-:-:S05]  /*0830*/  LEA R4, R20, UR6, 0x2 ;  /* 0x0000000614047c11 */ /* 0x014fca000f8e10ff */
[----:B------:R2:W-:Y:S02]  /*0840*/  ATOMS.POPC.INC.32 RZ, [R4+URZ] ;  /* 0x0000000004ff7f8c */ /* 0x0005e4000d8000ff */
.L_x_20:
[----:B------:R-:W-:Y:S05]  /*0850*/  BSYNC.RECONVERGENT B2 ;  /* 0x0000000000027941 */ /* 0x000fea0003800200 */
.L_x_19:
[----:B------:R-:W-:Y:S04]  /*0860*/  BSSY.RECONVERGENT B2, `(.L_x_21) ;  /* 0x0000007000027945 */ /* 0x000fe80003800200 */
[----:B------:R-:W-:Y:S05]  /*0870*/  @P1 BRA `(.L_x_22) ;  /* 0x0000000000141947 */ /* 0x000fea0003800000 */
[----:B------:R-:W5:Y:S01]  /*0880*/  S2UR UR7, SR_CgaCtaId ;  /* 0x00000000000779c3 */ /* 0x000f620000008800 */
[----:B------:R-:W-:Y:S02]  /*0890*/  UMOV UR6, 0x400 ;  /* 0x0000040000067882 */ /* 0x000fe40000000000 */
[----:B-----5:R-:W-:-:S06]  /*08a0*/  ULEA UR6, UR7, UR6, 0x18 ;  /* 0x0000000607067291 */ /* 0x020fcc000f8ec0ff */
[----:B------:R-:W-:-:S05]  /*08b0*/  LEA R5, R5, UR6, 0x2 ;  /* 0x0000000605057c11 */ /* 0x000fca000f8e10ff */
[----:B------:R0:W-:Y:S02]  /*08c0*/  ATOMS.POPC.INC.32 RZ, [R5+URZ] ;  /* 0x0000000005ff7f8c */ /* 0x0001e4000d8000ff */
.L_x_22:
[----:B------:R-:W-:Y:S05]  /*08d0*/  BSYNC.RECONVERGENT B2 ;  /* 0x0000000000027941 */ /* 0x000fea0003800200 */
.L_x_21:
[----:B------:R-:W-:Y:S04]  /*08e0*/  BSSY.RECONVERGENT B2, `(.L_x_23) ;  /* 0x0000007000027945 */ /* 0x000fe80003800200 */
[----:B------:R-:W-:Y:S05]  /*08f0*/  @P3 BRA `(.L_x_24) ;  /* 0x0000000000143947 */ /* 0x000fea0003800000 */
[----:B------:R-:W5:Y:S01]  /*0900*/  S2UR UR7, SR_CgaCtaId ;  /* 0x00000000000779c3 */ /* 0x000f620000008800 */
[----:B------:R-:W-:Y:S02]  /*0910*/  UMOV UR6, 0x400 ;  /* 0x0000040000067882 */ /* 0x000fe40000000000 */
[----:B-----5:R-:W-:-:S06]  /*0920*/  ULEA UR6, UR7, UR6, 0x18 ;  /* 0x0000000607067291 */ /* 0x020fcc000f8ec0ff */
[----:B------:R-:W-:-:S05]  /*0930*/  LEA R24, R24, UR6, 0x2 ;  /* 0x0000000618187c11 */ /* 0x000fca000f8e10ff */
[----:B------:R0:W-:Y:S02]  /*0940*/  ATOMS.POPC.INC.32 RZ, [R24+URZ] ;  /* 0x0000000018ff7f8c */ /* 0x0001e4000d8000ff */
.L_x_24:
[----:B------:R-:W-:Y:S05]  /*0950*/  BSYNC.RECONVERGENT B2 ;  /* 0x0000000000027941 */ /* 0x000fea0003800200 */
.L_x_23:
[----:B--2-4-:R-:W-:Y:S01]  /*0960*/  LOP3.LUT R4, R15, 0xff, RZ, 0xc0, !PT ;  /* 0x000000ff0f047812 */ /* 0x014fe200078ec0ff */
[--C-:B------:R-:W-:Y:S01]  /*0970*/  IMAD.IADD R18, R18, 0x1, -R11.reuse ;  /* 0x0000000112127824 */ /* 0x100fe200078e0a0b */
[----:B------:R-:W-:Y:S01]  /*0980*/  LOP3.LUT R16, R16, 0xff, RZ, 0xc0, !PT ;  /* 0x000000ff10107812 */ /* 0x000fe200078ec0ff */
[----:B------:R-:W-:Y:S01]  /*0990*/  BSSY.RECONVERGENT B2, `(.L_x_25) ;  /* 0x0000016000027945 */ /* 0x000fe20003800200 */
[----:B01----:R-:W-:Y:S01]  /*09a0*/  LOP3.LUT R12, R17, 0xff, RZ, 0xc0, !PT ;  /* 0x000000ff110c7812 */ /* 0x003fe200078ec0ff */
[--C-:B------:R-:W-:Y:S01]  /*09b0*/  IMAD.IADD R4, R4, 0x1, -R11.reuse ;  /* 0x0000000104047824 */ /* 0x100fe200078e0a0b */
[----:B------:R-:W-:Y:S01]  /*09c0*/  LOP3.LUT R14, R19, 0xff, RZ, 0xc0, !PT ;  /* 0x000000ff130e7812 */ /* 0x000fe200078ec0ff */
[--C-:B------:R-:W-:Y:S01]  /*09d0*/  IMAD.IADD R16, R16, 0x1, -R11.reuse ;  /* 0x0000000110107824 */ /* 0x100fe200078e0a0b */
[----:B------:R-:W-:Y:S01]  /*09e0*/  ISETP.GE.U32.AND P0, PT, R13, UR5, PT ;  /* 0x000000050d007c0c */ /* 0x000fe2000bf06070 */
[--C-:B------:R-:W-:Y:S01]  /*09f0*/  IMAD.IADD R12, R12, 0x1, -R11.reuse ;  /* 0x000000010c0c7824 */ /* 0x100fe200078e0a0b */
[----:B------:R-:W-:Y:S01]  /*0a00*/  ISETP.GE.U32.AND P6, PT, R4, UR4, PT ;  /* 0x0000000404007c0c */ /* 0x000fe2000bfc6070 */
[----:B------:R-:W-:Y:S01]  /*0a10*/  IMAD.IADD R14, R14, 0x1, -R11 ;  /* 0x000000010e0e7824 */ /* 0x000fe200078e0a0b */
[----:B------:R-:W-:-:S02]  /*0a20*/  ISETP.GE.U32.AND P5, PT, R16, UR4, PT ;  /* 0x0000000410007c0c */ /* 0x000fc4000bfa6070 */
[----:B------:R-:W-:Y:S02]  /*0a30*/  ISETP.GE.U32.AND P1, PT, R6, UR4, PT ;  /* 0x0000000406007c0c */ /* 0x000fe4000bf26070 */
[----:B------:R-:W-:Y:S02]  /*0a40*/  P2R R5, PR, RZ, 0x20 ;  /* 0x00000020ff057803 */ /* 0x000fe40000000000 */
        /* <DEDUP_REMOVED lines=10> */
.L_x_26:
[----:B------:R-:W-:Y:S05]  /*0af0*/  BSYNC.RECONVERGENT B2 ;  /* 0x0000000000027941 */ /* 0x000fea0003800200 */
.L_x_25:
        /* <DEDUP_REMOVED lines=8> */
.L_x_28:
[----:B------:R-:W-:Y:S05]  /*0b80*/  BSYNC.RECONVERGENT B2 ;  /* 0x0000000000027941 */ /* 0x000fea0003800200 */
.L_x_27:
[----:B------:R-:W-:Y:S04]  /*0b90*/  BSSY.RECONVERGENT B2, `(.L_x_29) ;  /* 0x0000007000027945 */ /* 0x000fe80003800200 */
[----:B------:R-:W-:Y:S05]  /*0ba0*/  @P1 BRA `(.L_x_30) ;  /* 0x0000000000141947 */ /* 0x000fea0003800000 */
[----:B------:R-:W2:Y:S01]  /*0bb0*/  S2UR UR7, SR_CgaCtaId ;  /* 0x00000000000779c3 */ /* 0x000ea20000008800 */
[----:B------:R-:W-:Y:S02]  /*0bc0*/  UMOV UR6, 0x400 ;  /* 0x0000040000067882 */ /* 0x000fe40000000000 */
[----:B--2---:R-:W-:-:S06]  /*0bd0*/  ULEA UR6, UR7, UR6, 0x18 ;  /* 0x0000000607067291 */ /* 0x004fcc000f8ec0ff */
[----:B------:R-:W-:-:S05]  /*0be0*/  LEA R6, R6, UR6, 0x2 ;  /* 0x0000000606067c11 */ /* 0x000fca000f8e10ff */
[----:B------:R2:W-:Y:S02]  /*0bf0*/  ATOMS.POPC.INC.32 RZ, [R6+URZ] ;  /* 0x0000000006ff7f8c */ /* 0x0005e4000d8000ff */
.L_x_30:
[----:B------:R-:W-:Y:S05]  /*0c00*/  BSYNC.RECONVERGENT B2 ;  /* 0x0000000000027941 */ /* 0x000fea0003800200 */
.L_x_29:
[----:B------:R-:W-:Y:S04]  /*0c10*/  BSSY.RECONVERGENT B2, `(.L_x_31) ;  /* 0x0000007000027945 */ /* 0x000fe80003800200 */
[----:B------:R-:W-:Y:S05]  /*0c20*/  @P3 BRA `(.L_x_32) ;  /* 0x0000000000143947 */ /* 0x000fea0003800000 */
[----:B------:R-:W4:Y:S01]  /*0c30*/  S2UR UR7, SR_CgaCtaId ;  /* 0x00000000000779c3 */ /* 0x000f220000008800 */
[----:B------:R-:W-:Y:S02]  /*0c40*/  UMOV UR6, 0x400 ;  /* 0x0000040000067882 */ /* 0x000fe40000000000 */
[----:B----4-:R-:W-:-:S06]  /*0c50*/  ULEA UR6, UR7, UR6, 0x18 ;  /* 0x0000000607067291 */ /* 0x010fcc000f8ec0ff */
[----:B01----:R-:W-:-:S05]  /*0c60*/  LEA R4, R18, UR6, 0x2 ;  /* 0x0000000612047c11 */ /* 0x003fca000f8e10ff */
[----:B------:R4:W-:Y:S02]  /*0c70*/  ATOMS.POPC.INC.32 RZ, [R4+URZ] ;  /* 0x0000000004ff7f8c */ /* 0x0009e4000d8000ff */
.L_x_32:
[----:B------:R-:W-:Y:S05]  /*0c80*/  BSYNC.RECONVERGENT B2 ;  /* 0x0000000000027941 */ /* 0x000fea0003800200 */
.L_x_31:
[----:B------:R-:W-:Y:S04]  /*0c90*/  BSSY.RECONVERGENT B2, `(.L_x_33) ;  /* 0x0000007000027945 */ /* 0x000fe80003800200 */
[----:B------:R-:W-:Y:S05]  /*0ca0*/  @P4 BRA `(.L_x_34) ;  /* 0x0000000000144947 */ /* 0x000fea0003800000 */
[----:B------:R-:W5:Y:S01]  /*0cb0*/  S2UR UR7, SR_CgaCtaId ;  /* 0x00000000000779c3 */ /* 0x000f620000008800 */
[----:B------:R-:W-:Y:S02]  /*0cc0*/  UMOV UR6, 0x400 ;  /* 0x0000040000067882 */ /* 0x000fe40000000000 */
[----:B-----5:R-:W-:-:S06]  /*0cd0*/  ULEA UR6, UR7, UR6, 0x18 ;  /* 0x0000000607067291 */ /* 0x020fcc000f8ec0ff */
[----:B01--4-:R-:W-:-:S05]  /*0ce0*/  LEA R4, R12, UR6, 0x2 ;  /* 0x000000060c047c11 */ /* 0x013fca000f8e10ff */
[----:B------:R0:W-:Y:S02]  /*0cf0*/  ATOMS.POPC.INC.32 RZ, [R4+URZ] ;  /* 0x0000000004ff7f8c */ /* 0x0001e4000d8000ff */
.L_x_34:
[----:B------:R-:W-:Y:S05]  /*0d00*/  BSYNC.RECONVERGENT B2 ;  /* 0x0000000000027941 */ /* 0x000fea0003800200 */
.L_x_33:
[----:B------:R-:W-:Y:S04]  /*0d10*/  BSSY.RECONVERGENT B2, `(.L_x_35) ;  /* 0x0000007000027945 */ /* 0x000fe80003800200 */
[----:B------:R-:W-:Y:S05]  /*0d20*/  @P5 BRA `(.L_x_36) ;  /* 0x0000000000145947 */ /* 0x000fea0003800000 */
[----:B------:R-:W5:Y:S01]  /*0d30*/  S2UR UR7, SR_CgaCtaId ;  /* 0x00000000000779c3 */ /* 0x000f620000008800 */
[----:B------:R-:W-:Y:S02]  /*0d40*/  UMOV UR6, 0x400 ;  /* 0x0000040000067882 */ /* 0x000fe40000000000 */
[----:B-----5:R-:W-:-:S06]  /*0d50*/  ULEA UR6, UR7, UR6, 0x18 ;  /* 0x0000000607067291 */ /* 0x020fcc000f8ec0ff */
[----:B01--4-:R-:W-:-:S05]  /*0d60*/  LEA R4, R14, UR6, 0x2 ;  /* 0x000000060e047c11 */ /* 0x013fca000f8e10ff */
[----:B------:R0:W-:Y:S02]  /*0d70*/  ATOMS.POPC.INC.32 RZ, [R4+URZ] ;  /* 0x0000000004ff7f8c */ /* 0x0001e4000d8000ff */
.L_x_36:
[----:B------:R-:W-:Y:S05]  /*0d80*/  BSYNC.RECONVERGENT B2 ;  /* 0x0000000000027941 */ /* 0x000fea0003800200 */
.L_x_35:
[----:B------:R-:W-:Y:S04]  /*0d90*/  BSSY.RECONVERGENT B2, `(.L_x_37) ;  /* 0x0000007000027945 */ /* 0x000fe80003800200 */
[----:B------:R-:W-:Y:S05]  /*0da0*/  @P2 BRA `(.L_x_38) ;  /* 0x0000000000142947 */ /* 0x000fea0003800000 */
[----:B------:R-:W5:Y:S01]  /*0db0*/  S2UR UR7, SR_CgaCtaId ;  /* 0x00000000000779c3 */ /* 0x000f620000008800 */
[----:B------:R-:W-:Y:S02]  /*0dc0*/  UMOV UR6, 0x400 ;  /* 0x0000040000067882 */ /* 0x000fe40000000000 */
[----:B-----5:R-:W-:-:S06]  /*0dd0*/  ULEA UR6, UR7, UR6, 0x18 ;  /* 0x0000000607067291 */ /* 0x020fcc000f8ec0ff */
[----:B------:R-:W-:-:S05]  /*0de0*/  LEA R7, R7, UR6, 0x2 ;  /* 0x0000000607077c11 */ /* 0x000fca000f8e10ff */
[----:B------:R0:W-:Y:S02]  /*0df0*/  ATOMS.POPC.INC.32 RZ, [R7+URZ] ;  /* 0x0000000007ff7f8c */ /* 0x0001e4000d8000ff */
.L_x_38:
[----:B------:R-:W-:Y:S05]  /*0e00*/  BSYNC.RECONVERGENT B2 ;  /* 0x0000000000027941 */ /* 0x000fea0003800200 */
.L_x_37:
[----:B------:R-:W-:Y:S05]  /*0e10*/  @!P0 BRA `(.L_x_39) ;  /* 0xfffffff4000c8947 */ /* 0x000fea000383ffff */
[----:B------:R-:W-:Y:S05]  /*0e20*/  BSYNC.RECONVERGENT B0 ;  /* 0x0000000000007941 */ /* 0x000fea0003800200 */
.L_x_6:
[----:B------:R-:W-:Y:S05]  /*0e30*/  BRA `(.L_x_4) ;  /* 0x0000000400287947 */ /* 0x000fea0003800000 */
.L_x_5:
[----:B------:R-:W0:Y:S01]  /*0e40*/  S2R R4, SR_CgaCtaId ;  /* 0x0000000000047919 */ /* 0x000e220000008800 */
[----:B------:R-:W1:Y:S01]  /*0e50*/  LDC.64 R2, c[0x0][0x380] ;  /* 0x0000e000ff027b82 */ /* 0x000e620000000a00 */
[----:B------:R-:W-:Y:S01]  /*0e60*/  MOV R11, 0x400 ;  /* 0x00000400000b7802 */ /* 0x000fe20000000f00 */
[----:B------:R-:W-:-:S03]  /*0e70*/  IMAD.MOV.U32 R13, RZ, RZ, R8 ;  /* 0x000000ffff0d7224 */ /* 0x000fc600078e0008 */
[----:B0-----:R-:W-:-:S07]  /*0e80*/  LEA R11, R4, R11, 0x18 ;  /* 0x0000000b040b7211 */ /* 0x001fce00078ec0ff */
.L_x_40:
[----:B-1-3--:R-:W-:-:S06]  /*0e90*/  IMAD.WIDE.U32 R6, R13, 0x10, R2 ;  /* 0x000000100d067825 */ /* 0x00afcc00078e0002 */
[----:B------:R-:W2:Y:S01]  /*0ea0*/  LDG.E.128.CONSTANT R4, desc[UR8][R6.64] ;  /* 0x0000000806047981 */ /* 0x000ea2000c1e9d00 */
[----:B------:R-:W-:-:S05]  /*0eb0*/  IMAD.IADD R13, R10, 0x1, R13 ;  /* 0x000000010a0d7824 */ /* 0x000fca00078e020d */
[----:B------:R-:W-:Y:S01]  /*0ec0*/  ISETP.GE.U32.AND P0, PT, R13, UR5, PT ;  /* 0x000000050d007c0c */ /* 0x000fe2000bf06070 */
[----:B--2---:R-:W-:Y:S01]  /*0ed0*/  IMAD.SHL.U32 R19, R4, 0x4, RZ ;  /* 0x0000000404137824 */ /* 0x004fe200078e00ff */
[--C-:B------:R-:W-:Y:S01]  /*0ee0*/  SHF.R.U32.HI R12, RZ, 0x6, R4.reuse ;  /* 0x00000006ff0c7819 */ /* 0x100fe20000011604 */
[----:B------:R-:W-:Y:S01]  /*0ef0*/  IMAD.SHL.U32 R17, R5, 0x4, RZ ;  /* 0x0000000405117824 */ /* 0x000fe200078e00ff */
[--C-:B------:R-:W-:Y:S02]  /*0f00*/  SHF.R.U32.HI R14, RZ, 0xe, R4.reuse ;  /* 0x0000000eff0e7819 */ /* 0x100fe40000011604 */
[----:B------:R-:W-:Y:S02]  /*0f10*/  LOP3.LUT R22, R19, 0x3fc, RZ, 0xc0, !PT ;  /* 0x000003fc13167812 */ /* 0x000fe400078ec0ff */
[----:B------:R-:W-:Y:S02]  /*0f20*/  SHF.R.U32.HI R15, RZ, 0x16, R4 ;  /* 0x00000016ff0f7819 */ /* 0x000fe40000011604 */
[----:B------:R-:W-:Y:S01]  /*0f30*/  SHF.R.U32.HI R16, RZ, 0x6, R5 ;  /* 0x00000006ff107819 */ /* 0x000fe20000011605 */
[----:B------:R-:W-:Y:S01]  /*0f40*/  IMAD.IADD R24, R11, 0x1, R22 ;  /* 0x000000010b187824 */ /* 0x000fe200078e0216 */
[----:B------:R-:W-:Y:S01]  /*0f50*/  LOP3.LUT R12, R12, 0x3fc, RZ, 0xc0, !PT ;  /* 0x000003fc0c0c7812 */ /* 0x000fe200078ec0ff */
[----:B------:R-:W-:Y:S01]  /*0f60*/  IMAD.SHL.U32 R22, R7, 0x4, RZ ;  /* 0x0000000407167824 */ /* 0x000fe200078e00ff */
[----:B------:R-:W-:-:S02]  /*0f70*/  LOP3.LUT R14, R14, 0x3fc, RZ, 0xc0, !PT ;  /* 0x000003fc0e0e7812 */ /* 0x000fc400078ec0ff */
[--C-:B------:R-:W-:Y:S01]  /*0f80*/  SHF.R.U32.HI R4, RZ, 0xe, R5.reuse ;  /* 0x0000000eff047819 */ /* 0x100fe20000011605 */
[----:B------:R-:W-:Y:S01]  /*0f90*/  IMAD.IADD R12, R11, 0x1, R12 ;  /* 0x000000010b0c7824 */ /* 0x000fe200078e020c */
[----:B------:R-:W-:Y:S01]  /*0fa0*/  SHF.R.U32.HI R18, RZ, 0x16, R5 ;  /* 0x00000016ff127819 */ /* 0x000fe20000011605 */
[----:B------:R-:W-:Y:S01]  /*0fb0*/  IMAD.SHL.U32 R5, R6, 0x4, RZ ;  /* 0x0000000406057824 */ /* 0x000fe200078e00ff */
[----:B------:R-:W-:Y:S01]  /*0fc0*/  LOP3.LUT R26, R15, 0x3fc, RZ, 0xc0, !PT ;  /* 0x000003fc0f1a7812 */ /* 0x000fe200078ec0ff */
[----:B------:R-:W-:Y:S01]  /*0fd0*/  IMAD.IADD R14, R11, 0x1, R14 ;  /* 0x000000010b0e7824 */ /* 0x000fe200078e020e */
[----:B------:R-:W-:Y:S01]  /*0fe0*/  LOP3.LUT R28, R17, 0x3fc, RZ, 0xc0, !PT ;  /* 0x000003fc111c7812 */ /* 0x000fe200078ec0ff */
[----:B------:R0:W-:Y:S01]  /*0ff0*/  ATOMS.POPC.INC.32 RZ, [R24+URZ] ;  /* 0x0000000018ff7f8c */ /* 0x0001e2000d8000ff */
[----:B------:R-:W-:Y:S01]  /*1000*/  LOP3.LUT R16, R16, 0x3fc, RZ, 0xc0, !PT ;  /* 0x000003fc10107812 */ /* 0x000fe200078ec0ff */
[C---:B------:R-:W-:Y:S01]  /*1010*/  IMAD.IADD R26, R11.reuse, 0x1, R26 ;  /* 0x000000010b1a7824 */ /* 0x040fe200078e021a */
[----:B------:R-:W-:Y:S01]  /*1020*/  SHF.R.U32.HI R20, RZ, 0x6, R6 ;  /* 0x00000006ff147819 */ /* 0x000fe20000011606 */
[C---:B------:R-:W-:Y:S01]  /*1030*/  IMAD.IADD R28, R11.reuse, 0x1, R28 ;  /* 0x000000010b1c7824 */ /* 0x040fe200078e021c */
[----:B------:R-:W-:Y:S01]  /*1040*/  SHF.R.U32.HI R19, RZ, 0xe, R6 ;  /* 0x0000000eff137819 */ /* 0x000fe20000011606 */
[----:B------:R-:W-:Y:S01]  /*1050*/  IMAD.IADD R16, R11, 0x1, R16 ;  /* 0x000000010b107824 */ /* 0x000fe200078e0210 */
[----:B------:R-:W-:Y:S01]  /*1060*/  LOP3.LUT R4, R4, 0x3fc, RZ, 0xc0, !PT ;  /* 0x000003fc04047812 */ /* 0x000fe200078ec0ff */
[----:B------:R1:W-:Y:S01]  /*1070*/  ATOMS.POPC.INC.32 RZ, [R12+URZ] ;  /* 0x000000000cff7f8c */ /* 0x0003e2000d8000ff */
[----:B------:R-:W-:-:S02]  /*1080*/  SHF.R.U32.HI R6, RZ, 0x16, R6 ;  /* 0x00000016ff067819 */ /* 0x000fc40000011606 */
[----:B------:R-:W-:Y:S01]  /*1090*/  LOP3.LUT R18, R18, 0x3fc, RZ, 0xc0, !PT ;  /* 0x000003fc12127812 */ /* 0x000fe200078ec0ff */
[----:B------:R2:W-:Y:S01]  /*10a0*/  ATOMS.POPC.INC.32 RZ, [R14+URZ] ;  /* 0x000000000eff7f8c */ /* 0x0005e2000d8000ff */
[----:B0-----:R-:W-:Y:S01]  /*10b0*/  LOP3.LUT R24, R5, 0x3fc, RZ, 0xc0, !PT ;  /* 0x000003fc05187812 */ /* 0x001fe200078ec0ff */
[C---:B------:R-:W-:Y:S01]  /*10c0*/  IMAD.IADD R4, R11.reuse, 0x1, R4 ;  /* 0x000000010b047824 */ /* 0x040fe200078e0204 */
[--C-:B------:R-:W-:Y:S01]  /*10d0*/  SHF.R.U32.HI R21, RZ, 0x6, R7.reuse ;  /* 0x00000006ff157819 */ /* 0x100fe20000011607 */
[----:B------:R-:W-:Y:S01]  /*10e0*/  ATOMS.POPC.INC.32 RZ, [R26+URZ] ;  /* 0x000000001aff7f8c */ /* 0x000fe2000d8000ff */
[----:B------:R-:W-:Y:S01]  /*10f0*/  LOP3.LUT R20, R20, 0x3fc, RZ, 0xc0, !PT ;  /* 0x000003fc14147812 */ /* 0x000fe200078ec0ff */
[----:B------:R-:W-:Y:S01]  /*1100*/  IMAD.IADD R18, R11, 0x1, R18 ;  /* 0x000000010b127824 */ /* 0x000fe200078e0212 */
[--C-:B------:R-:W-:Y:S01]  /*1110*/  SHF.R.U32.HI R23, RZ, 0xe, R7.reuse ;  /* 0x0000000eff177819 */ /* 0x100fe20000011607 */
[----:B------:R-:W-:Y:S01]  /*1120*/  ATOMS.POPC.INC.32 RZ, [R28+URZ] ;  /* 0x000000001cff7f8c */ /* 0x000fe2000d8000ff */
[----:B------:R-:W-:Y:S01]  /*1130*/  LOP3.LUT R19, R19, 0x3fc, RZ, 0xc0, !PT ;  /* 0x000003fc13137812 */ /* 0x000fe200078ec0ff */
[C---:B------:R-:W-:Y:S01]  /*1140*/  IMAD.IADD R24, R11.reuse, 0x1, R24 ;  /* 0x000000010b187824 */ /* 0x040fe200078e0218 */
[----:B------:R-:W-:Y:S01]  /*1150*/  SHF.R.U32.HI R7, RZ, 0x16, R7 ;  /* 0x00000016ff077819 */ /* 0x000fe20000011607 */
[----:B------:R0:W-:Y:S01]  /*1160*/  ATOMS.POPC.INC.32 RZ, [R16+URZ] ;  /* 0x0000000010ff7f8c */ /* 0x0001e2000d8000ff */
[----:B------:R-:W-:Y:S01]  /*1170*/  LOP3.LUT R6, R6, 0x3fc, RZ, 0xc0, !PT ;  /* 0x000003fc06067812 */ /* 0x000fe200078ec0ff */
[C---:B------:R-:W-:Y:S01]  /*1180*/  IMAD.IADD R20, R11.reuse, 0x1, R20 ;  /* 0x000000010b147824 */ /* 0x040fe200078e0214 */
[----:B------:R-:W-:Y:S01]  /*1190*/  LOP3.LUT R22, R22, 0x3fc, RZ, 0xc0, !PT ;  /* 0x000003fc16167812 */ /* 0x000fe200078ec0ff */
[----:B------:R-:W-:Y:S01]  /*11a0*/  IMAD.IADD R19, R11, 0x1, R19 ;  /* 0x000000010b137824 */ /* 0x000fe200078e0213 */
[----:B-1----:R-:W-:Y:S01]  /*11b0*/  LOP3.LUT R12, R21, 0x3fc, RZ, 0xc0, !PT ;  /* 0x000003fc150c7812 */ /* 0x002fe200078ec0ff */
[----:B------:R3:W-:Y:S01]  /*11c0*/  ATOMS.POPC.INC.32 RZ, [R4+URZ] ;  /* 0x0000000004ff7f8c */ /* 0x0007e2000d8000ff */
[----:B--2---:R-:W-:Y:S01]  /*11d0*/  LOP3.LUT R14, R23, 0x3fc, RZ, 0xc0, !PT ;  /* 0x000003fc170e7812 */ /* 0x004fe200078ec0ff */
[----:B------:R-:W-:Y:S01]  /*11e0*/  IMAD.IADD R6, R11, 0x1, R6 ;  /* 0x000000010b067824 */ /* 0x000fe200078e0206 */
[----:B0-----:R-:W-:Y:S01]  /*11f0*/  LOP3.LUT R16, R7, 0x3fc, RZ, 0xc0, !PT ;  /* 0x000003fc07107812 */ /* 0x001fe200078ec0ff */
[----:B------:R3:W-:Y:S01]  /*1200*/  ATOMS.POPC.INC.32 RZ, [R18+URZ] ;  /* 0x0000000012ff7f8c */ /* 0x0007e2000d8000ff */
[----:B------:R-:W-:-:S02]  /*1210*/  IMAD.IADD R22, R11, 0x1, R22 ;  /* 0x000000010b167824 */ /* 0x000fc400078e0216 */
[C---:B------:R-:W-:Y:S01]  /*1220*/  IMAD.IADD R12, R11.reuse, 0x1, R12 ;  /* 0x000000010b0c7824 */ /* 0x040fe200078e020c */
[----:B------:R3:W-:Y:S01]  /*1230*/  ATOMS.POPC.INC.32 RZ, [R24+URZ] ;  /* 0x0000000018ff7f8c */ /* 0x0007e2000d8000ff */
[C---:B------:R-:W-:Y:S02]  /*1240*/  IMAD.IADD R14, R11.reuse, 0x1, R14 ;  /* 0x000000010b0e7824 */ /* 0x040fe400078e020e */
[----:B------:R-:W-:Y:S01]  /*1250*/  IMAD.IADD R16, R11, 0x1, R16 ;  /* 0x000000010b107824 */ /* 0x000fe200078e0210 */
[----:B------:R3:W-:Y:S04]  /*1260*/  ATOMS.POPC.INC.32 RZ, [R20+URZ] ;  /* 0x0000000014ff7f8c */ /* 0x0007e8000d8000ff */
[----:B------:R3:W-:Y:S04]  /*1270*/  ATOMS.POPC.INC.32 RZ, [R19+URZ] ;  /* 0x0000000013ff7f8c */ /* 0x0007e8000d8000ff */
[----:B------:R3:W-:Y:S04]  /*1280*/  ATOMS.POPC.INC.32 RZ, [R6+URZ] ;  /* 0x0000000006ff7f8c */ /* 0x0007e8000d8000ff */
[----:B------:R3:W-:Y:S04]  /*1290*/  ATOMS.POPC.INC.32 RZ, [R22+URZ] ;  /* 0x0000000016ff7f8c */ /* 0x0007e8000d8000ff */
[----:B------:R3:W-:Y:S04]  /*12a0*/  ATOMS.POPC.INC.32 RZ, [R12+URZ] ;  /* 0x000000000cff7f8c */ /* 0x0007e8000d8000ff */
[----:B------:R3:W-:Y:S04]  /*12b0*/  ATOMS.POPC.INC.32 RZ, [R14+URZ] ;  /* 0x000000000eff7f8c */ /* 0x0007e8000d8000ff */
[----:B------:R3:W-:Y:S01]  /*12c0*/  ATOMS.POPC.INC.32 RZ, [R16+URZ] ;  /* 0x0000000010ff7f8c */ /* 0x0007e2000d8000ff */
[----:B------:R-:W-:Y:S05]  /*12d0*/  @!P0 BRA `(.L_x_40) ;  /* 0xfffffff800ec8947 */ /* 0x000fea000383ffff */
.L_x_4:
[----:B------:R-:W-:Y:S05]  /*12e0*/  BSYNC.RECONVERGENT B1 ;  /* 0x0000000000017941 */ /* 0x000fea0003800200 */
.L_x_3:
[----:B------:R-:W5:Y:S01]  /*12f0*/  LDCU UR7, c[0x0][0x388] ;  /* 0x00007100ff0777ac */ /* 0x000f620008000800 */
[----:B------:R-:W-:Y:S01]  /*1300*/  BSSY.RECONVERGENT B0, `(.L_x_41) ;  /* 0x0000026000007945 */ /* 0x000fe20003800200 */
[----:B------:R-:W0:Y:S01]  /*1310*/  LDCU UR13, c[0x0][0x388] ;  /* 0x00007100ff0d77ac */ /* 0x000e220008000800 */
[----:B------:R-:W0:Y:S01]  /*1320*/  LDCU UR12, c[0x0][0x398] ;  /* 0x00007300ff0c77ac */ /* 0x000e220008000800 */
[----:B------:R-:W0:Y:S01]  /*1330*/  LDCU.64 UR10, c[0x0][0x380] ;  /* 0x00007000ff0a77ac */ /* 0x000e220008000a00 */
[----:B------:R-:W0:Y:S01]  /*1340*/  LDCU.64 UR14, c[0x0][0x380] ;  /* 0x00007000ff0e77ac */ /* 0x000e220008000a00 */
[----:B-----5:R-:W-:-:S06]  /*1350*/  ULOP3.LUT UR5, UR7, 0xfffffff0, URZ, 0xc0, !UPT ;  /* 0xfffffff007057892 */ /* 0x020fcc000f8ec0ff */
[----:B------:R-:W-:-:S05]  /*1360*/  VIADD R8, R8, UR5 ;  /* 0x0000000508087c36 */ /* 0x000fca0008000000 */
[----:B------:R-:W-:-:S13]  /*1370*/  ISETP.GE.U32.AND P0, PT, R8, UR7, PT ;  /* 0x0000000708007c0c */ /* 0x000fda000bf06070 */
[----:B0-----:R-:W-:Y:S05]  /*1380*/  @P0 BRA `(.L_x_42) ;  /* 0x0000000000740947 */ /* 0x001fea0003800000 */
[----:B------:R-:W-:Y:S05]  /*1390*/  BRA.U UP0, `(.L_x_43) ;  /* 0x0000000100447547 */ /* 0x000fea000b800000 */
.L_x_46:
[----:B0-----:R-:W-:-:S05]  /*13a0*/  IADD3 R2, P0, PT, R8, UR10, RZ ;  /* 0x0000000a08027c10 */ /* 0x001fca000ff1e0ff */
[----:B------:R-:W-:-:S05]  /*13b0*/  IMAD.X R3, RZ, RZ, UR11, P0 ;  /* 0x0000000bff037e24 */ /* 0x000fca00080e06ff */
[----:B------:R-:W1:Y:S01]  /*13c0*/  LDG.E.U8.CONSTANT R2, desc[UR8][R2.64] ;  /* 0x0000000802027981 */ /* 0x000e62000c1e9100 */
[----:B------:R-:W-:Y:S01]  /*13d0*/  IMAD.IADD R8, R10, 0x1, R8 ;  /* 0x000000010a087824 */ /* 0x000fe200078e0208 */
[----:B------:R-:W-:Y:S04]  /*13e0*/  BSSY.RECONVERGENT B1, `(.L_x_44) ;  /* 0x000000a000017945 */ /* 0x000fe80003800200 */
[----:B------:R-:W-:Y:S01]  /*13f0*/  ISETP.GE.U32.AND P1, PT, R8, UR13, PT ;  /* 0x0000000d08007c0c */ /* 0x000fe2000bf26070 */
[----:B-1-34-:R-:W-:-:S05]  /*1400*/  VIADD R4, R2, -UR12 ;  /* 0x8000000c02047c36 */ /* 0x01afca0008000000 */
[----:B------:R-:W-:-:S13]  /*1410*/  ISETP.GE.U32.AND P0, PT, R4, UR4, PT ;  /* 0x0000000404007c0c */ /* 0x000fda000bf06070 */
[----:B------:R-:W-:Y:S05]  /*1420*/  @P0 BRA `(.L_x_45) ;  /* 0x0000000000140947 */ /* 0x000fea0003800000 */
[----:B------:R-:W0:Y:S01]  /*1430*/  S2UR UR6, SR_CgaCtaId ;  /* 0x00000000000679c3 */ /* 0x000e220000008800 */
[----:B------:R-:W-:Y:S02]  /*1440*/  UMOV UR5, 0x400 ;  /* 0x0000040000057882 */ /* 0x000fe40000000000 */
[----:B0-----:R-:W-:-:S06]  /*1450*/  ULEA UR5, UR6, UR5, 0x18 ;  /* 0x0000000506057291 */ /* 0x001fcc000f8ec0ff */
[----:B------:R-:W-:-:S05]  /*1460*/  LEA R2, R4, UR5, 0x2 ;  /* 0x0000000504027c11 */ /* 0x000fca000f8e10ff */
[----:B------:R0:W-:Y:S02]  /*1470*/  ATOMS.POPC.INC.32 RZ, [R2+URZ] ;  /* 0x0000000002ff7f8c */ /* 0x0001e4000d8000ff */
.L_x_45:
[----:B------:R-:W-:Y:S05]  /*1480*/  BSYNC.RECONVERGENT B1 ;  /* 0x0000000000017941 */ /* 0x000fea0003800200 */
.L_x_44:
[----:B------:R-:W-:Y:S05]  /*1490*/  @!P1 BRA `(.L_x_46) ;  /* 0xfffffffc00c09947 */ /* 0x000fea000383ffff */
[----:B------:R-:W-:Y:S05]  /*14a0*/  BRA `(.L_x_42) ;  /* 0x00000000002c7947 */ /* 0x000fea0003800000 */
.L_x_43:
[----:B------:R-:W0:Y:S01]  /*14b0*/  S2R R3, SR_CgaCtaId ;  /* 0x0000000000037919 */ /* 0x000e220000008800 */
[----:B------:R-:W-:-:S04]  /*14c0*/  MOV R2, 0x400 ;  /* 0x0000040000027802 */ /* 0x000fc80000000f00 */
[----:B0-----:R-:W-:-:S07]  /*14d0*/  LEA R5, R3, R2, 0x18 ;  /* 0x0000000203057211 */ /* 0x001fce00078ec0ff */
.L_x_47:
[----:B------:R-:W-:-:S05]  /*14e0*/  IADD3 R2, P0, PT, R8, UR14, RZ ;  /* 0x0000000e08027c10 */ /* 0x000fca000ff1e0ff */
[----:B------:R-:W-:-:S05]  /*14f0*/  IMAD.X R3, RZ, RZ, UR15, P0 ;  /* 0x0000000fff037e24 */ /* 0x000fca00080e06ff */
[----:B------:R-:W1:Y:S01]  /*1500*/  LDG.E.U8.CONSTANT R2, desc[UR8][R2.64] ;  /* 0x0000000802027981 */ /* 0x000e62000c1e9100 */
[----:B------:R-:W-:-:S05]  /*1510*/  IMAD.IADD R8, R10, 0x1, R8 ;  /* 0x000000010a087824 */ /* 0x000fca00078e0208 */
[----:B------:R-:W-:Y:S01]  /*1520*/  ISETP.GE.U32.AND P0, PT, R8, UR7, PT ;  /* 0x0000000708007c0c */ /* 0x000fe2000bf06070 */
[----:B01-34-:R-:W-:-:S05]  /*1530*/  IMAD R4, R2, 0x4, R5 ;  /* 0x0000000402047824 */ /* 0x01bfca00078e0205 */
[----:B------:R0:W-:Y:S07]  /*1540*/  ATOMS.POPC.INC.32 RZ, [R4+URZ] ;  /* 0x0000000004ff7f8c */ /* 0x0001ee000d8000ff */
[----:B------:R-:W-:Y:S05]  /*1550*/  @!P0 BRA `(.L_x_47) ;  /* 0xfffffffc00e08947 */ /* 0x000fea000383ffff */
.L_x_42:
[----:B------:R-:W-:Y:S05]  /*1560*/  BSYNC.RECONVERGENT B0 ;  /* 0x0000000000007941 */ /* 0x000fea0003800200 */
.L_x_41:
[----:B------:R-:W-:Y:S01]  /*1570*/  BAR.SYNC.DEFER_BLOCKING 0x0 ;  /* 0x0000000000007b1d */ /* 0x000fe20000010000 */
[----:B------:R-:W-:-:S13]  /*1580*/  ISETP.GE.U32.AND P0, PT, R0, UR4, PT ;  /* 0x0000000400007c0c */ /* 0x000fda000bf06070 */
[----:B------:R-:W-:Y:S05]  /*1590*/  @P0 EXIT ;  /* 0x000000000000094d */ /* 0x000fea0003800000 */
[----:B------:R-:W5:Y:S01]  /*15a0*/  S2UR UR6, SR_CgaCtaId ;  /* 0x00000000000679c3 */ /* 0x000f620000008800 */
[----:B------:R-:W-:-:S07]  /*15b0*/  UMOV UR5, 0x400 ;  /* 0x0000040000057882 */ /* 0x000fce0000000000 */
[----:B01-34-:R-:W0:Y:S01]  /*15c0*/  LDC.64 R4, c[0x0][0x390] ;  /* 0x0000e400ff047b82 */ /* 0x01be220000000a00 */
[----:B-----5:R-:W-:-:S12]  /*15d0*/  ULEA UR5, UR6, UR5, 0x18 ;  /* 0x0000000506057291 */ /* 0x020fd8000f8ec0ff */
.L_x_50:
[----:B-1----:R-:W-:Y:S01]  /*15e0*/  LEA R2, R0, UR5, 0x2 ;  /* 0x0000000500027c11 */ /* 0x002fe2000f8e10ff */
[----:B------:R-:W-:Y:S04]  /*15f0*/  BSSY.RECONVERGENT B0, `(.L_x_48) ;  /* 0x0000006000007945 */ /* 0x000fe80003800200 */
[----:B------:R-:W1:Y:S02]  /*1600*/  LDS R7, [R2] ;  /* 0x0000000002077984 */ /* 0x000e640000000800 */
[----:B-1----:R-:W-:-:S13]  /*1610*/  ISETP.NE.AND P0, PT, R7, RZ, PT ;  /* 0x000000ff0700720c */ /* 0x002fda0003f05270 */
[----:B------:R-:W-:Y:S05]  /*1620*/  @!P0 BRA `(.L_x_49) ;  /* 0x0000000000088947 */ /* 0x000fea0003800000 */
[----:B0-----:R-:W-:-:S05]  /*1630*/  IMAD.WIDE.U32 R2, R0, 0x4, R4 ;  /* 0x0000000400027825 */ /* 0x001fca00078e0004 */
[----:B------:R1:W-:Y:S02]  /*1640*/  REDG.E.ADD.STRONG.GPU desc[UR8][R2.64], R7 ;  /* 0x000000070200798e */ /* 0x0003e4000c12e108 */
.L_x_49:
[----:B------:R-:W-:Y:S05]  /*1650*/  BSYNC.RECONVERGENT B0 ;  /* 0x0000000000007941 */ /* 0x000fea0003800200 */
.L_x_48:
[----:B------:R-:W-:-:S05]  /*1660*/  IMAD.IADD R0, R9, 0x1, R0 ;  /* 0x0000000109007824 */ /* 0x000fca00078e0200 */
[----:B------:R-:W-:-:S13]  /*1670*/  ISETP.GE.U32.AND P0, PT, R0, UR4, PT ;  /* 0x0000000400007c0c */ /* 0x000fda000bf06070 */
[----:B------:R-:W-:Y:S05]  /*1680*/  @!P0 BRA `(.L_x_50) ;  /* 0xfffffffc00d48947 */ /* 0x000fea000383ffff */
[----:B------:R-:W-:Y:S05]  /*1690*/  EXIT ;  /* 0x000000000000794d */ /* 0x000fea0003800000 */
.L_x_51:
[----:B------:R-:W-:-:S00]  /*16a0*/  BRA `(.L_x_51) ;  /* 0xfffffffc00fc7947 */ /* 0x000fc0000383ffff */
[----:B------:R-:W-:-:S00]  /*16b0*/  NOP ;  /* 0x0000000000007918 */ /* 0x000fc00000000000 */
        /* <DEDUP_REMOVED lines=12> */
.L_x_52:


//--------------------- .nv.shared._Z22histogram_range_kernelPKcjPjii --------------------------
	.section	.nv.shared._Z22histogram_range_kernelPKcjPjii,"aw",@nobits
	.sectionflags	@""
	.align	16
	.zero		1024


//--------------------- .nv.shared.reserved.0     --------------------------
	.section	.nv.shared.reserved.0,"aw",@nobits
	.weak		__nv_reservedSMEM_offset_0_alias
	.size		__nv_reservedSMEM_offset_0_alias, 0, 64
	.other		__nv_reservedSMEM_offset_0_alias,@"STO_CUDA_RESERVED_SHARED STV_DEFAULT"
__nv_reservedSMEM_offset_0_alias:
	.zero		0
	.zero		64


//--------------------- .nv.constant0._Z22histogram_range_kernelPKcjPjii --------------------------
	.section	.nv.constant0._Z22histogram_range_kernelPKcjPjii,"a",@progbits
	.sectionflags	@""
	.align	4
.nv.constant0._Z22histogram_range_kernelPKcjPjii:
	.zero		928


//--------------------- SYMBOLS --------------------------

	.type		.nv.reservedSmem.offset0,@object
	.size		.nv.reservedSmem.offset0,0x4
	.type		.nv.reservedSmem.cap,@object
	.size		.nv.reservedSmem.cap,0x4
